//
// Generated by NVIDIA NVVM Compiler
//
// Compiler Build ID: CL-36424714
// Cuda compilation tools, release 13.0, V13.0.88
// Based on NVVM 20.0.0
//

.version 9.0
.target sm_100
.address_size 64

	// .globl	_Z17Huber_Loss_kernelPKfS0_Pfm

.visible .entry _Z17Huber_Loss_kernelPKfS0_Pfm(
	.param .u64 .ptr .align 1 _Z17Huber_Loss_kernelPKfS0_Pfm_param_0,
	.param .u64 .ptr .align 1 _Z17Huber_Loss_kernelPKfS0_Pfm_param_1,
	.param .u64 .ptr .align 1 _Z17Huber_Loss_kernelPKfS0_Pfm_param_2,
	.param .u64 _Z17Huber_Loss_kernelPKfS0_Pfm_param_3
)
{
	.reg .pred 	%p<28>;
	.reg .b32 	%r<10>;
	.reg .b32 	%f<161>;
	.reg .b64 	%rd<59>;

	ld.param.u64 	%rd25, [_Z17Huber_Loss_kernelPKfS0_Pfm_param_0];
	ld.param.u64 	%rd26, [_Z17Huber_Loss_kernelPKfS0_Pfm_param_1];
	ld.param.u64 	%rd27, [_Z17Huber_Loss_kernelPKfS0_Pfm_param_2];
	ld.param.u64 	%rd28, [_Z17Huber_Loss_kernelPKfS0_Pfm_param_3];
	cvta.to.global.u64 	%rd1, %rd27;
	cvta.to.global.u64 	%rd2, %rd26;
	cvta.to.global.u64 	%rd3, %rd25;
	mov.u32 	%r1, %ctaid.x;
	mov.u32 	%r2, %ntid.x;
	mov.u32 	%r3, %tid.x;
	mad.lo.s32 	%r4, %r1, %r2, %r3;
	cvt.u64.u32 	%rd57, %r4;
	mov.u32 	%r5, %nctaid.x;
	mul.lo.s32 	%r6, %r2, %r5;
	cvt.u64.u32 	%rd5, %r6;
	shr.u64 	%rd6, %rd28, 2;
	setp.le.u64 	%p1, %rd6, %rd57;
	@%p1 bra 	$L__BB0_10;
	add.s64 	%rd29, %rd5, %rd57;
	max.u64 	%rd30, %rd6, %rd29;
	setp.lt.u64 	%p2, %rd29, %rd6;
	selp.u64 	%rd7, 1, 0, %p2;
	add.s64 	%rd31, %rd29, %rd7;
	sub.s64 	%rd8, %rd30, %rd31;
	and.b64  	%rd32, %rd8, -4294967296;
	setp.ne.s64 	%p3, %rd32, 0;
	@%p3 bra 	$L__BB0_3;
	cvt.u32.u64 	%r7, %rd5;
	cvt.u32.u64 	%r8, %rd8;
	div.u32 	%r9, %r8, %r7;
	cvt.u64.u32 	%rd53, %r9;
	bra.uni 	$L__BB0_4;
$L__BB0_3:
	div.u64 	%rd53, %rd8, %rd5;
$L__BB0_4:
	add.s64 	%rd12, %rd53, %rd7;
	and.b64  	%rd33, %rd12, 3;
	setp.eq.s64 	%p4, %rd33, 3;
	@%p4 bra 	$L__BB0_7;
	shl.b64 	%rd55, %rd57, 4;
	shl.b64 	%rd14, %rd5, 4;
	add.s64 	%rd34, %rd12, 1;
	and.b64  	%rd54, %rd34, 3;
$L__BB0_6:
	.pragma "nounroll";
	add.s64 	%rd35, %rd3, %rd55;
	ld.global.nc.v4.f32 	{%f1, %f2, %f3, %f4}, [%rd35];
	add.s64 	%rd36, %rd2, %rd55;
	ld.global.nc.v4.f32 	{%f5, %f6, %f7, %f8}, [%rd36];
	sub.f32 	%f9, %f1, %f5;
	abs.f32 	%f10, %f9;
	setp.lt.f32 	%p5, %f10, 0f3F800000;
	mul.f32 	%f11, %f9, 0f3F000000;
	mul.f32 	%f12, %f9, %f11;
	add.f32 	%f13, %f10, 0fBF000000;
	selp.f32 	%f14, %f12, %f13, %p5;
	sub.f32 	%f15, %f2, %f6;
	abs.f32 	%f16, %f15;
	setp.lt.f32 	%p6, %f16, 0f3F800000;
	mul.f32 	%f17, %f15, 0f3F000000;
	mul.f32 	%f18, %f15, %f17;
	add.f32 	%f19, %f16, 0fBF000000;
	selp.f32 	%f20, %f18, %f19, %p6;
	sub.f32 	%f21, %f3, %f7;
	abs.f32 	%f22, %f21;
	setp.lt.f32 	%p7, %f22, 0f3F800000;
	mul.f32 	%f23, %f21, 0f3F000000;
	mul.f32 	%f24, %f21, %f23;
	add.f32 	%f25, %f22, 0fBF000000;
	selp.f32 	%f26, %f24, %f25, %p7;
	sub.f32 	%f27, %f4, %f8;
	abs.f32 	%f28, %f27;
	setp.lt.f32 	%p8, %f28, 0f3F800000;
	mul.f32 	%f29, %f27, 0f3F000000;
	mul.f32 	%f30, %f27, %f29;
	add.f32 	%f31, %f28, 0fBF000000;
	selp.f32 	%f32, %f30, %f31, %p8;
	add.s64 	%rd37, %rd1, %rd55;
	st.global.v4.f32 	[%rd37], {%f14, %f20, %f26, %f32};
	add.s64 	%rd57, %rd57, %rd5;
	add.s64 	%rd55, %rd55, %rd14;
	add.s64 	%rd54, %rd54, -1;
	setp.ne.s64 	%p9, %rd54, 0;
	@%p9 bra 	$L__BB0_6;
$L__BB0_7:
	setp.lt.u64 	%p10, %rd12, 3;
	@%p10 bra 	$L__BB0_10;
	shl.b64 	%rd42, %rd5, 4;
	shl.b64 	%rd52, %rd5, 2;
$L__BB0_9:
	shl.b64 	%rd38, %rd57, 4;
	add.s64 	%rd39, %rd3, %rd38;
	ld.global.nc.v4.f32 	{%f33, %f34, %f35, %f36}, [%rd39];
	add.s64 	%rd40, %rd2, %rd38;
	ld.global.nc.v4.f32 	{%f37, %f38, %f39, %f40}, [%rd40];
	sub.f32 	%f41, %f33, %f37;
	abs.f32 	%f42, %f41;
	setp.lt.f32 	%p11, %f42, 0f3F800000;
	mul.f32 	%f43, %f41, 0f3F000000;
	mul.f32 	%f44, %f41, %f43;
	add.f32 	%f45, %f42, 0fBF000000;
	selp.f32 	%f46, %f44, %f45, %p11;
	sub.f32 	%f47, %f34, %f38;
	abs.f32 	%f48, %f47;
	setp.lt.f32 	%p12, %f48, 0f3F800000;
	mul.f32 	%f49, %f47, 0f3F000000;
	mul.f32 	%f50, %f47, %f49;
	add.f32 	%f51, %f48, 0fBF000000;
	selp.f32 	%f52, %f50, %f51, %p12;
	sub.f32 	%f53, %f35, %f39;
	abs.f32 	%f54, %f53;
	setp.lt.f32 	%p13, %f54, 0f3F800000;
	mul.f32 	%f55, %f53, 0f3F000000;
	mul.f32 	%f56, %f53, %f55;
	add.f32 	%f57, %f54, 0fBF000000;
	selp.f32 	%f58, %f56, %f57, %p13;
	sub.f32 	%f59, %f36, %f40;
	abs.f32 	%f60, %f59;
	setp.lt.f32 	%p14, %f60, 0f3F800000;
	mul.f32 	%f61, %f59, 0f3F000000;
	mul.f32 	%f62, %f59, %f61;
	add.f32 	%f63, %f60, 0fBF000000;
	selp.f32 	%f64, %f62, %f63, %p14;
	add.s64 	%rd41, %rd1, %rd38;
	st.global.v4.f32 	[%rd41], {%f46, %f52, %f58, %f64};
	add.s64 	%rd43, %rd39, %rd42;
	ld.global.nc.v4.f32 	{%f65, %f66, %f67, %f68}, [%rd43];
	add.s64 	%rd44, %rd40, %rd42;
	ld.global.nc.v4.f32 	{%f69, %f70, %f71, %f72}, [%rd44];
	sub.f32 	%f73, %f65, %f69;
	abs.f32 	%f74, %f73;
	setp.lt.f32 	%p15, %f74, 0f3F800000;
	mul.f32 	%f75, %f73, 0f3F000000;
	mul.f32 	%f76, %f73, %f75;
	add.f32 	%f77, %f74, 0fBF000000;
	selp.f32 	%f78, %f76, %f77, %p15;
	sub.f32 	%f79, %f66, %f70;
	abs.f32 	%f80, %f79;
	setp.lt.f32 	%p16, %f80, 0f3F800000;
	mul.f32 	%f81, %f79, 0f3F000000;
	mul.f32 	%f82, %f79, %f81;
	add.f32 	%f83, %f80, 0fBF000000;
	selp.f32 	%f84, %f82, %f83, %p16;
	sub.f32 	%f85, %f67, %f71;
	abs.f32 	%f86, %f85;
	setp.lt.f32 	%p17, %f86, 0f3F800000;
	mul.f32 	%f87, %f85, 0f3F000000;
	mul.f32 	%f88, %f85, %f87;
	add.f32 	%f89, %f86, 0fBF000000;
	selp.f32 	%f90, %f88, %f89, %p17;
	sub.f32 	%f91, %f68, %f72;
	abs.f32 	%f92, %f91;
	setp.lt.f32 	%p18, %f92, 0f3F800000;
	mul.f32 	%f93, %f91, 0f3F000000;
	mul.f32 	%f94, %f91, %f93;
	add.f32 	%f95, %f92, 0fBF000000;
	selp.f32 	%f96, %f94, %f95, %p18;
	add.s64 	%rd45, %rd41, %rd42;
	st.global.v4.f32 	[%rd45], {%f78, %f84, %f90, %f96};
	add.s64 	%rd46, %rd43, %rd42;
	ld.global.nc.v4.f32 	{%f97, %f98, %f99, %f100}, [%rd46];
	add.s64 	%rd47, %rd44, %rd42;
	ld.global.nc.v4.f32 	{%f101, %f102, %f103, %f104}, [%rd47];
	sub.f32 	%f105, %f97, %f101;
	abs.f32 	%f106, %f105;
	setp.lt.f32 	%p19, %f106, 0f3F800000;
	mul.f32 	%f107, %f105, 0f3F000000;
	mul.f32 	%f108, %f105, %f107;
	add.f32 	%f109, %f106, 0fBF000000;
	selp.f32 	%f110, %f108, %f109, %p19;
	sub.f32 	%f111, %f98, %f102;
	abs.f32 	%f112, %f111;
	setp.lt.f32 	%p20, %f112, 0f3F800000;
	mul.f32 	%f113, %f111, 0f3F000000;
	mul.f32 	%f114, %f111, %f113;
	add.f32 	%f115, %f112, 0fBF000000;
	selp.f32 	%f116, %f114, %f115, %p20;
	sub.f32 	%f117, %f99, %f103;
	abs.f32 	%f118, %f117;
	setp.lt.f32 	%p21, %f118, 0f3F800000;
	mul.f32 	%f119, %f117, 0f3F000000;
	mul.f32 	%f120, %f117, %f119;
	add.f32 	%f121, %f118, 0fBF000000;
	selp.f32 	%f122, %f120, %f121, %p21;
	sub.f32 	%f123, %f100, %f104;
	abs.f32 	%f124, %f123;
	setp.lt.f32 	%p22, %f124, 0f3F800000;
	mul.f32 	%f125, %f123, 0f3F000000;
	mul.f32 	%f126, %f123, %f125;
	add.f32 	%f127, %f124, 0fBF000000;
	selp.f32 	%f128, %f126, %f127, %p22;
	add.s64 	%rd48, %rd45, %rd42;
	st.global.v4.f32 	[%rd48], {%f110, %f116, %f122, %f128};
	add.s64 	%rd49, %rd46, %rd42;
	ld.global.nc.v4.f32 	{%f129, %f130, %f131, %f132}, [%rd49];
	add.s64 	%rd50, %rd47, %rd42;
	ld.global.nc.v4.f32 	{%f133, %f134, %f135, %f136}, [%rd50];
	sub.f32 	%f137, %f129, %f133;
	abs.f32 	%f138, %f137;
	setp.lt.f32 	%p23, %f138, 0f3F800000;
	mul.f32 	%f139, %f137, 0f3F000000;
	mul.f32 	%f140, %f137, %f139;
	add.f32 	%f141, %f138, 0fBF000000;
	selp.f32 	%f142, %f140, %f141, %p23;
	sub.f32 	%f143, %f130, %f134;
	abs.f32 	%f144, %f143;
	setp.lt.f32 	%p24, %f144, 0f3F800000;
	mul.f32 	%f145, %f143, 0f3F000000;
	mul.f32 	%f146, %f143, %f145;
	add.f32 	%f147, %f144, 0fBF000000;
	selp.f32 	%f148, %f146, %f147, %p24;
	sub.f32 	%f149, %f131, %f135;
	abs.f32 	%f150, %f149;
	setp.lt.f32 	%p25, %f150, 0f3F800000;
	mul.f32 	%f151, %f149, 0f3F000000;
	mul.f32 	%f152, %f149, %f151;
	add.f32 	%f153, %f150, 0fBF000000;
	selp.f32 	%f154, %f152, %f153, %p25;
	sub.f32 	%f155, %f132, %f136;
	abs.f32 	%f156, %f155;
	setp.lt.f32 	%p26, %f156, 0f3F800000;
	mul.f32 	%f157, %f155, 0f3F000000;
	mul.f32 	%f158, %f155, %f157;
	add.f32 	%f159, %f156, 0fBF000000;
	selp.f32 	%f160, %f158, %f159, %p26;
	add.s64 	%rd51, %rd48, %rd42;
	st.global.v4.f32 	[%rd51], {%f142, %f148, %f154, %f160};
	add.s64 	%rd57, %rd52, %rd57;
	setp.lt.u64 	%p27, %rd57, %rd6;
	@%p27 bra 	$L__BB0_9;
$L__BB0_10:
	ret;

}


// ===== COMPILED SASS (sm_100) =====

	.target	sm_100

	.elftype	@"ET_EXEC"


//--------------------- .note.nv.tkinfo           --------------------------
	.section	.note.nv.tkinfo,"",@"SHT_NOTE"
	.sectionflags	@"SHF_NOTE_NV_TKINFO"
	.tkinfo
        /*0018*/ 	.word	0x00000002
        /*0030*/ 	.string	""
        /*0030*/ 	.string	"ptxas"
        /*0030*/ 	.string	"Cuda compilation tools, release 13.0, V13.0.88"
        /*0030*/ 	.string	"Build cuda_13.0.r13.0/compiler.36424714_0"
        /*0030*/ 	.string	"-arch sm_100 -m 64 "



//--------------------- .note.nv.cuinfo           --------------------------
	.section	.note.nv.cuinfo,"",@"SHT_NOTE"
	.sectionflags	@"SHF_NOTE_NV_CUINFO"
        /*0018*/ 	.short	0x0002
        /*001a*/ 	.short	0x0064
        /*001c*/ 	.short	0x0082
	.zero		2


//--------------------- .nv.info                  --------------------------
	.section	.nv.info,"",@"SHT_CUDA_INFO"
	.align	4


	//----- nvinfo : EIATTR_REGCOUNT
	.align		4
        /*0000*/ 	.byte	0x04, 0x2f
        /*0002*/ 	.short	(.L_1 - .L_0)
	.align		4
.L_0:
        /*0004*/ 	.word	index@(_Z17Huber_Loss_kernelPKfS0_Pfm)
        /*0008*/ 	.word	0x00000020


	//----- nvinfo : EIATTR_FRAME_SIZE
	.align		4
.L_1:
        /*000c*/ 	.byte	0x04, 0x11
        /*000e*/ 	.short	(.L_3 - .L_2)
	.align		4
.L_2:
        /*0010*/ 	.word	index@($__internal_0_$__cuda_sm20_div_u64)
        /*0014*/ 	.word	0x00000000


	//----- nvinfo : EIATTR_FRAME_SIZE
	.align		4
.L_3:
        /*0018*/ 	.byte	0x04, 0x11
        /*001a*/ 	.short	(.L_5 - .L_4)
	.align		4
.L_4:
        /*001c*/ 	.word	index@(_Z17Huber_Loss_kernelPKfS0_Pfm)
        /*0020*/ 	.word	0x00000000


	//----- nvinfo : EIATTR_MIN_STACK_SIZE
	.align		4
.L_5:
        /*0024*/ 	.byte	0x04, 0x12
        /*0026*/ 	.short	(.L_7 - .L_6)
	.align		4
.L_6:
        /*0028*/ 	.word	index@(_Z17Huber_Loss_kernelPKfS0_Pfm)
        /*002c*/ 	.word	0x00000000
.L_7:


//--------------------- .nv.compat                --------------------------
	.section	.nv.compat,"",@"SHT_CUDA_COMPAT_INFO"
	.align	4
        /*0000*/ 	.byte	0x02, 0x09, 0x00, 0x00, 0x02, 0x02, 0x01, 0x00, 0x02, 0x05, 0x05, 0x00, 0x03, 0x07, 0x01, 0x01
        /*0010*/ 	.byte	0x02, 0x03, 0x00, 0x00, 0x02, 0x06, 0x01, 0x00, 0x04, 0x0b, 0x08, 0x00, 0x01, 0x00, 0x00, 0x00
        /*0020*/ 	.byte	0x00, 0x00, 0x00, 0x00


//--------------------- .nv.info._Z17Huber_Loss_kernelPKfS0_Pfm --------------------------
	.section	.nv.info._Z17Huber_Loss_kernelPKfS0_Pfm,"",@"SHT_CUDA_INFO"
	.sectionflags	@""
	.align	4


	//----- nvinfo : EIATTR_CUDA_API_VERSION
	.align		4
        /*0000*/ 	.byte	0x04, 0x37
        /*0002*/ 	.short	(.L_9 - .L_8)
.L_8:
        /*0004*/ 	.word	0x00000082


	//----- nvinfo : EIATTR_KPARAM_INFO
	.align		4
.L_9:
        /*0008*/ 	.byte	0x04, 0x17
        /*000a*/ 	.short	(.L_11 - .L_10)
.L_10:
        /*000c*/ 	.word	0x00000000
        /*0010*/ 	.short	0x0003
        /*0012*/ 	.short	0x0018
        /*0014*/ 	.byte	0x00, 0xf0, 0x21, 0x00


	//----- nvinfo : EIATTR_KPARAM_INFO
	.align		4
.L_11:
        /*0018*/ 	.byte	0x04, 0x17
        /*001a*/ 	.short	(.L_13 - .L_12)
.L_12:
        /*001c*/ 	.word	0x00000000
        /*0020*/ 	.short	0x0002
        /*0022*/ 	.short	0x0010
        /*0024*/ 	.byte	0x00, 0xf5, 0x21, 0x00


	//----- nvinfo : EIATTR_KPARAM_INFO
	.align		4
.L_13:
        /*0028*/ 	.byte	0x04, 0x17
        /*002a*/ 	.short	(.L_15 - .L_14)
.L_14:
        /*002c*/ 	.word	0x00000000
        /*0030*/ 	.short	0x0001
        /*0032*/ 	.short	0x0008
        /*0034*/ 	.byte	0x00, 0xf5, 0x21, 0x00


	//----- nvinfo : EIATTR_KPARAM_INFO
	.align		4
.L_15:
        /*0038*/ 	.byte	0x04, 0x17
        /*003a*/ 	.short	(.L_17 - .L_16)
.L_16:
        /*003c*/ 	.word	0x00000000
        /*0040*/ 	.short	0x0000
        /*0042*/ 	.short	0x0000
        /*0044*/ 	.byte	0x00, 0xf5, 0x21, 0x00


	//----- nvinfo : EIATTR_SPARSE_MMA_MASK
	.align		4
.L_17:
        /*0048*/ 	.byte	0x03, 0x50
        /*004a*/ 	.short	0x0000


	//----- nvinfo : EIATTR_MAXREG_COUNT
	.align		4
        /*004c*/ 	.byte	0x03, 0x1b
        /*004e*/ 	.short	0x00ff


	//----- nvinfo : EIATTR_MERCURY_ISA_VERSION
	.align		4
        /*0050*/ 	.byte	0x03, 0x5f
        /*0052*/ 	.short	0x0101


	//----- nvinfo : EIATTR_VRC_CTA_INIT_COUNT
	.align		4
        /*0054*/ 	.byte	0x02, 0x4a
	.zero		1
	.zero		1


	//----- nvinfo : EIATTR_EXIT_INSTR_OFFSETS
	.align		4
        /*0058*/ 	.byte	0x04, 0x1c
        /*005a*/ 	.short	(.L_19 - .L_18)


	//   ....[0]....
.L_18:
        /*005c*/ 	.word	0x000000c0


	//   ....[1]....
        /*0060*/ 	.word	0x000006c0


	//   ....[2]....
        /*0064*/ 	.word	0x00000ec0


	//----- nvinfo : EIATTR_CRS_STACK_SIZE
	.align		4
.L_19:
        /*0068*/ 	.byte	0x04, 0x1e
        /*006a*/ 	.short	(.L_21 - .L_20)
.L_20:
        /*006c*/ 	.word	0x00000000


	//----- nvinfo : EIATTR_CBANK_PARAM_SIZE
	.align		4
.L_21:
        /*0070*/ 	.byte	0x03, 0x19
        /*0072*/ 	.short	0x0020


	//----- nvinfo : EIATTR_PARAM_CBANK
	.align		4
        /*0074*/ 	.byte	0x04, 0x0a
        /*0076*/ 	.short	(.L_23 - .L_22)
	.align		4
.L_22:
        /*0078*/ 	.word	index@(.nv.constant0._Z17Huber_Loss_kernelPKfS0_Pfm)
        /*007c*/ 	.short	0x0380
        /*007e*/ 	.short	0x0020


	//----- nvinfo : EIATTR_SW_WAR
	.align		4
.L_23:
        /*0080*/ 	.byte	0x04, 0x36
        /*0082*/ 	.short	(.L_25 - .L_24)
.L_24:
        /*0084*/ 	.word	0x00000008
.L_25:


//--------------------- .nv.callgraph             --------------------------
	.section	.nv.callgraph,"",@"SHT_CUDA_CALLGRAPH"
	.align	4
	.sectionentsize	8
	.align		4
        /*0000*/ 	.word	0x00000000
	.align		4
        /*0004*/ 	.word	0xffffffff
	.align		4
        /*0008*/ 	.word	0x00000000
	.align		4
        /*000c*/ 	.word	0xfffffffe
	.align		4
        /*0010*/ 	.word	0x00000000
	.align		4
        /*0014*/ 	.word	0xfffffffd
	.align		4
        /*0018*/ 	.word	0x00000000
	.align		4
        /*001c*/ 	.word	0xfffffffc


//--------------------- .text._Z17Huber_Loss_kernelPKfS0_Pfm --------------------------
	.section	.text._Z17Huber_Loss_kernelPKfS0_Pfm,"ax",@progbits
	.align	128
        .global         _Z17Huber_Loss_kernelPKfS0_Pfm
        .type           _Z17Huber_Loss_kernelPKfS0_Pfm,@function
        .size           _Z17Huber_Loss_kernelPKfS0_Pfm,(.L_x_8 - _Z17Huber_Loss_kernelPKfS0_Pfm)
        .other          _Z17Huber_Loss_kernelPKfS0_Pfm,@"STO_CUDA_ENTRY STV_DEFAULT"
_Z17Huber_Loss_kernelPKfS0_Pfm:
.text._Z17Huber_Loss_kernelPKfS0_Pfm:
[----:B------:R-:W-:Y:S01]  /*0000*/  LDC R1, c[0x0][0x37c] ;  /* 0x0000df00ff017b82 */ /* 0x000fe20000000800 */
[----:B------:R-:W0:Y:S07]  /*0010*/  S2R R20, SR_TID.X ;  /* 0x0000000000147919 */ /* 0x000e2e0000002100 */
[----:B------:R-:W0:Y:S08]  /*0020*/  S2UR UR4, SR_CTAID.X ;  /* 0x00000000000479c3 */ /* 0x000e300000002500 */
[----:B------:R-:W0:Y:S01]  /*0030*/  LDC R21, c[0x0][0x360] ;  /* 0x0000d800ff157b82 */ /* 0x000e220000000800 */
[----:B------:R-:W1:Y:S07]  /*0040*/  LDCU UR5, c[0x0][0x370] ;  /* 0x00006e00ff0577ac */ /* 0x000e6e0008000800 */
[----:B------:R-:W2:Y:S01]  /*0050*/  LDC.64 R2, c[0x0][0x398] ;  /* 0x0000e600ff027b82 */ /* 0x000ea20000000a00 */
[----:B0-----:R-:W-:-:S02]  /*0060*/  IMAD R20, R21, UR4, R20 ;  /* 0x0000000415147c24 */ /* 0x001fc4000f8e0214 */
[----:B-1----:R-:W-:Y:S01]  /*0070*/  IMAD R21, R21, UR5, RZ ;  /* 0x0000000515157c24 */ /* 0x002fe2000f8e02ff */
[--C-:B--2---:R-:W-:Y:S02]  /*0080*/  SHF.R.U64 R0, R2, 0x2, R3.reuse ;  /* 0x0000000202007819 */ /* 0x104fe40000001203 */
[----:B------:R-:W-:Y:S02]  /*0090*/  SHF.R.U32.HI R2, RZ, 0x2, R3 ;  /* 0x00000002ff027819 */ /* 0x000fe40000011603 */
[----:B------:R-:W-:-:S04]  /*00a0*/  ISETP.GT.U32.AND P0, PT, R0, R20, PT ;  /* 0x000000140000720c */ /* 0x000fc80003f04070 */
[----:B------:R-:W-:-:S13]  /*00b0*/  ISETP.GT.U32.AND.EX P0, PT, R2, RZ, PT, P0 ;  /* 0x000000ff0200720c */ /* 0x000fda0003f04100 */
[----:B------:R-:W-:Y:S05]  /*00c0*/  @!P0 EXIT ;  /* 0x000000000000894d */ /* 0x000fea0003800000 */
[----:B------:R-:W-:Y:S01]  /*00d0*/  IADD3 R9, P1, PT, R21, R20, RZ ;  /* 0x0000001415097210 */ /* 0x000fe20007f3e0ff */
[----:B------:R-:W-:Y:S01]  /*00e0*/  IMAD.MOV.U32 R3, RZ, RZ, RZ ;  /* 0x000000ffff037224 */ /* 0x000fe200078e00ff */
[----:B------:R-:W-:Y:S02]  /*00f0*/  BSSY.RECONVERGENT B0, `(.L_x_0) ;  /* 0x0000024000007945 */ /* 0x000fe40003800200 */
[----:B------:R-:W-:Y:S01]  /*0100*/  ISETP.GE.U32.AND P0, PT, R9, R0, PT ;  /* 0x000000000900720c */ /* 0x000fe20003f06070 */
[----:B------:R-:W-:Y:S01]  /*0110*/  IMAD.X R11, RZ, RZ, R3, P1 ;  /* 0x000000ffff0b7224 */ /* 0x000fe200008e0603 */
[----:B------:R-:W-:-:S04]  /*0120*/  ISETP.GT.U32.AND P1, PT, R0, R9, PT ;  /* 0x000000090000720c */ /* 0x000fc80003f24070 */
[----:B------:R-:W-:Y:S02]  /*0130*/  ISETP.GE.U32.AND.EX P0, PT, R11, R2, PT, P0 ;  /* 0x000000020b00720c */ /* 0x000fe40003f06100 */
[----:B------:R-:W-:Y:S02]  /*0140*/  ISETP.GT.U32.AND.EX P1, PT, R2, R11, PT, P1 ;  /* 0x0000000b0200720c */ /* 0x000fe40003f24110 */
[----:B------:R-:W-:Y:S02]  /*0150*/  SEL R4, RZ, 0x1, P0 ;  /* 0x00000001ff047807 */ /* 0x000fe40000000000 */
[----:B------:R-:W-:Y:S02]  /*0160*/  SEL R5, R0, R9, P1 ;  /* 0x0000000900057207 */ /* 0x000fe40000800000 */
[----:B------:R-:W-:Y:S02]  /*0170*/  SEL R7, R2, R11, P1 ;  /* 0x0000000b02077207 */ /* 0x000fe40000800000 */
[----:B------:R-:W-:-:S04]  /*0180*/  IADD3 R6, P0, P1, R5, -R9, -R4 ;  /* 0x8000000905067210 */ /* 0x000fc8000791e804 */
[----:B------:R-:W-:-:S04]  /*0190*/  IADD3.X R5, PT, PT, R7, -0x1, ~R11, P0, P1 ;  /* 0xffffffff07057810 */ /* 0x000fc800007e2c0b */
[----:B------:R-:W-:-:S13]  /*01a0*/  ISETP.NE.U32.AND P0, PT, R5, RZ, PT ;  /* 0x000000ff0500720c */ /* 0x000fda0003f05070 */
[----:B------:R-:W-:Y:S05]  /*01b0*/  @P0 BRA `(.L_x_1) ;  /* 0x0000000000540947 */ /* 0x000fea0003800000 */
[----:B------:R-:W0:Y:S01]  /*01c0*/  I2F.U32.RP R5, R21 ;  /* 0x0000001500057306 */ /* 0x000e220000209000 */
[----:B------:R-:W-:Y:S01]  /*01d0*/  IMAD.MOV R7, RZ, RZ, -R21 ;  /* 0x000000ffff077224 */ /* 0x000fe200078e0a15 */
[----:B------:R-:W-:-:S06]  /*01e0*/  ISETP.NE.U32.AND P2, PT, R21, RZ, PT ;  /* 0x000000ff1500720c */ /* 0x000fcc0003f45070 */
[----:B0-----:R-:W0:Y:S02]  /*01f0*/  MUFU.RCP R5, R5 ;  /* 0x0000000500057308 */ /* 0x001e240000001000 */
[----:B0-----:R-:W-:-:S06]  /*0200*/  IADD3 R8, PT, PT, R5, 0xffffffe, RZ ;  /* 0x0ffffffe05087810 */ /* 0x001fcc0007ffe0ff */
[----:B------:R0:W1:Y:S02]  /*0210*/  F2I.FTZ.U32.TRUNC.NTZ R9, R8 ;  /* 0x0000000800097305 */ /* 0x000064000021f000 */
[----:B0-----:R-:W-:Y:S02]  /*0220*/  HFMA2 R8, -RZ, RZ, 0, 0 ;  /* 0x00000000ff087431 */ /* 0x001fe400000001ff */
[----:B-1----:R-:W-:-:S04]  /*0230*/  IMAD R7, R7, R9, RZ ;  /* 0x0000000907077224 */ /* 0x002fc800078e02ff */
[----:B------:R-:W-:-:S06]  /*0240*/  IMAD.HI.U32 R9, R9, R7, R8 ;  /* 0x0000000709097227 */ /* 0x000fcc00078e0008 */
[----:B------:R-:W-:-:S04]  /*0250*/  IMAD.HI.U32 R9, R9, R6, RZ ;  /* 0x0000000609097227 */ /* 0x000fc800078e00ff */
[----:B------:R-:W-:-:S04]  /*0260*/  IMAD.MOV R7, RZ, RZ, -R9 ;  /* 0x000000ffff077224 */ /* 0x000fc800078e0a09 */
[----:B------:R-:W-:Y:S01]  /*0270*/  IMAD R6, R21, R7, R6 ;  /* 0x0000000715067224 */ /* 0x000fe200078e0206 */
[----:B------:R-:W-:-:S04]  /*0280*/  MOV R7, RZ ;  /* 0x000000ff00077202 */ /* 0x000fc80000000f00 */
[----:B------:R-:W-:-:S13]  /*0290*/  ISETP.GE.U32.AND P0, PT, R6, R21, PT ;  /* 0x000000150600720c */ /* 0x000fda0003f06070 */
[----:B------:R-:W-:Y:S01]  /*02a0*/  @P0 IADD3 R6, PT, PT, -R21, R6, RZ ;  /* 0x0000000615060210 */ /* 0x000fe20007ffe1ff */
[----:B------:R-:W-:-:S03]  /*02b0*/  @P0 VIADD R9, R9, 0x1 ;  /* 0x0000000109090836 */ /* 0x000fc60000000000 */
[----:B------:R-:W-:-:S13]  /*02c0*/  ISETP.GE.U32.AND P1, PT, R6, R21, PT ;  /* 0x000000150600720c */ /* 0x000fda0003f26070 */
[----:B------:R-:W-:Y:S02]  /*02d0*/  @P1 IADD3 R9, PT, PT, R9, 0x1, RZ ;  /* 0x0000000109091810 */ /* 0x000fe40007ffe0ff */
[----:B------:R-:W-:-:S05]  /*02e0*/  @!P2 LOP3.LUT R9, RZ, R21, RZ, 0x33, !PT ;  /* 0x00000015ff09a212 */ /* 0x000fca00078e33ff */
[----:B------:R-:W-:Y:S01]  /*02f0*/  IMAD.MOV.U32 R6, RZ, RZ, R9 ;  /* 0x000000ffff067224 */ /* 0x000fe200078e0009 */
[----:B------:R-:W-:Y:S06]  /*0300*/  BRA `(.L_x_2) ;  /* 0x0000000000087947 */ /* 0x000fec0003800000 */
.L_x_1:
[----:B------:R-:W-:-:S07]  /*0310*/  MOV R8, 0x330 ;  /* 0x0000033000087802 */ /* 0x000fce0000000f00 */
[----:B------:R-:W-:Y:S05]  /*0320*/  CALL.REL.NOINC `($__internal_0_$__cuda_sm20_div_u64) ;  /* 0x0000000800e87944 */ /* 0x000fea0003c00000 */
.L_x_2:
[----:B------:R-:W-:Y:S05]  /*0330*/  BSYNC.RECONVERGENT B0 ;  /* 0x0000000000007941 */ /* 0x000fea0003800200 */
.L_x_0:
[----:B------:R-:W-:Y:S01]  /*0340*/  IADD3 R4, P0, PT, R6, R4, RZ ;  /* 0x0000000406047210 */ /* 0x000fe20007f1e0ff */
[----:B------:R-:W0:Y:S01]  /*0350*/  LDCU.64 UR4, c[0x0][0x358] ;  /* 0x00006b00ff0477ac */ /* 0x000e220008000a00 */
[----:B------:R-:W-:Y:S02]  /*0360*/  BSSY.RECONVERGENT B0, `(.L_x_3) ;  /* 0x0000035000007945 */ /* 0x000fe40003800200 */
[C---:B------:R-:W-:Y:S01]  /*0370*/  LOP3.LUT R5, R4.reuse, 0x3, RZ, 0xc0, !PT ;  /* 0x0000000304057812 */ /* 0x040fe200078ec0ff */
[----:B------:R-:W-:Y:S01]  /*0380*/  IMAD.X R6, RZ, RZ, R7, P0 ;  /* 0x000000ffff067224 */ /* 0x000fe200000e0607 */
[----:B------:R-:W-:Y:S01]  /*0390*/  ISETP.GE.U32.AND P0, PT, R4, 0x3, PT ;  /* 0x000000030400780c */ /* 0x000fe20003f06070 */
[----:B------:R-:W1:Y:S01]  /*03a0*/  LDCU.64 UR6, c[0x0][0x390] ;  /* 0x00007200ff0677ac */ /* 0x000e620008000a00 */
[----:B------:R-:W-:Y:S02]  /*03b0*/  ISETP.NE.U32.AND P1, PT, R5, 0x3, PT ;  /* 0x000000030500780c */ /* 0x000fe40003f25070 */
[----:B------:R-:W-:Y:S01]  /*03c0*/  ISETP.GE.U32.AND.EX P0, PT, R6, RZ, PT, P0 ;  /* 0x000000ff0600720c */ /* 0x000fe20003f06100 */
[----:B------:R-:W2:Y:S01]  /*03d0*/  LDCU.128 UR8, c[0x0][0x380] ;  /* 0x00007000ff0877ac */ /* 0x000ea20008000c00 */
[----:B------:R-:W-:-:S13]  /*03e0*/  ISETP.NE.AND.EX P1, PT, RZ, RZ, PT, P1 ;  /* 0x000000ffff00720c */ /* 0x000fda0003f25310 */
[----:B01----:R-:W-:Y:S05]  /*03f0*/  @!P1 BRA `(.L_x_4) ;  /* 0x0000000000ac9947 */ /* 0x003fea0003800000 */
[----:B------:R-:W-:Y:S01]  /*0400*/  IADD3 R15, PT, PT, R4, 0x1, RZ ;  /* 0x00000001040f7810 */ /* 0x000fe20007ffe0ff */
[----:B------:R-:W-:Y:S01]  /*0410*/  HFMA2 R13, -RZ, RZ, 0, 0 ;  /* 0x00000000ff0d7431 */ /* 0x000fe200000001ff */
[C---:B------:R-:W-:Y:S01]  /*0420*/  SHF.L.U64.HI R14, R20.reuse, 0x4, R3 ;  /* 0x00000004140e7819 */ /* 0x040fe20000010203 */
[----:B------:R-:W-:Y:S01]  /*0430*/  IMAD.SHL.U32 R12, R20, 0x10, RZ ;  /* 0x00000010140c7824 */ /* 0x000fe200078e00ff */
[----:B------:R-:W-:-:S07]  /*0440*/  LOP3.LUT R15, R15, 0x3, RZ, 0xc0, !PT ;  /* 0x000000030f0f7812 */ /* 0x000fce00078ec0ff */
.L_x_5:
[C---:B--2---:R-:W-:Y:S02]  /*0450*/  IADD3 R4, P1, PT, R12.reuse, UR8, RZ ;  /* 0x000000080c047c10 */ /* 0x044fe4000ff3e0ff */
[----:B------:R-:W-:Y:S02]  /*0460*/  IADD3 R8, P2, PT, R12, UR10, RZ ;  /* 0x0000000a0c087c10 */ /* 0x000fe4000ff5e0ff */
[C---:B------:R-:W-:Y:S02]  /*0470*/  IADD3.X R5, PT, PT, R14.reuse, UR9, RZ, P1, !PT ;  /* 0x000000090e057c10 */ /* 0x040fe40008ffe4ff */
[----:B------:R-:W-:-:S04]  /*0480*/  IADD3.X R9, PT, PT, R14, UR11, RZ, P2, !PT ;  /* 0x0000000b0e097c10 */ /* 0x000fc800097fe4ff */
[----:B------:R-:W2:Y:S04]  /*0490*/  LDG.E.128.CONSTANT R4, desc[UR4][R4.64] ;  /* 0x0000000404047981 */ /* 0x000ea8000c1e9d00 */
[----:B------:R-:W2:Y:S02]  /*04a0*/  LDG.E.128.CONSTANT R8, desc[UR4][R8.64] ;  /* 0x0000000408087981 */ /* 0x000ea4000c1e9d00 */
[----:B--2---:R-:W-:Y:S01]  /*04b0*/  FADD R16, R4, -R8 ;  /* 0x8000000804107221 */ /* 0x004fe20000000000 */
[----:B------:R-:W-:Y:S01]  /*04c0*/  FADD R17, R5, -R9 ;  /* 0x8000000905117221 */ /* 0x000fe20000000000 */
[----:B------:R-:W-:Y:S01]  /*04d0*/  FADD R10, R6, -R10 ;  /* 0x8000000a060a7221 */ /* 0x000fe20000000000 */
[----:B------:R-:W-:Y:S01]  /*04e0*/  FADD R11, R7, -R11 ;  /* 0x8000000b070b7221 */ /* 0x000fe20000000000 */
[C---:B------:R-:W-:Y:S01]  /*04f0*/  FMUL R7, R16.reuse, 0.5 ;  /* 0x3f00000010077820 */ /* 0x040fe20000400000 */
[C---:B------:R-:W-:Y:S01]  /*0500*/  FSETP.GEU.AND P4, PT, |R16|.reuse, 1, PT ;  /* 0x3f8000001000780b */ /* 0x040fe20003f8e200 */
[C---:B------:R-:W-:Y:S01]  /*0510*/  FMUL R6, R17.reuse, 0.5 ;  /* 0x3f00000011067820 */ /* 0x040fe20000400000 */
[----:B------:R-:W-:Y:S01]  /*0520*/  FSETP.GEU.AND P3, PT, |R17|, 1, PT ;  /* 0x3f8000001100780b */ /* 0x000fe20003f6e200 */
[----:B------:R-:W-:Y:S01]  /*0530*/  FMUL R4, R16, R7 ;  /* 0x0000000710047220 */ /* 0x000fe20000400000 */
[C---:B------:R-:W-:Y:S01]  /*0540*/  FSETP.GEU.AND P2, PT, |R10|.reuse, 1, PT ;  /* 0x3f8000000a00780b */ /* 0x040fe20003f4e200 */
[----:B------:R-:W-:Y:S01]  /*0550*/  FMUL R7, R10, 0.5 ;  /* 0x3f0000000a077820 */ /* 0x000fe20000400000 */
[----:B------:R-:W-:Y:S01]  /*0560*/  FSETP.GEU.AND P1, PT, |R11|, 1, PT ;  /* 0x3f8000000b00780b */ /* 0x000fe20003f2e200 */
[----:B------:R-:W-:-:S02]  /*0570*/  FMUL R5, R17, R6 ;  /* 0x0000000611057220 */ /* 0x000fc40000400000 */
[----:B------:R-:W-:-:S04]  /*0580*/  FMUL R6, R10, R7 ;  /* 0x000000070a067220 */ /* 0x000fc80000400000 */
[----:B------:R-:W-:Y:S01]  /*0590*/  @P4 FADD R4, |R16|, -0.5 ;  /* 0xbf00000010044421 */ /* 0x000fe20000000200 */
[----:B------:R-:W-:Y:S01]  /*05a0*/  FMUL R16, R11, 0.5 ;  /* 0x3f0000000b107820 */ /* 0x000fe20000400000 */
[----:B------:R-:W-:Y:S01]  /*05b0*/  IADD3 R8, P4, PT, R12, UR6, RZ ;  /* 0x000000060c087c10 */ /* 0x000fe2000ff9e0ff */
[----:B------:R-:W-:Y:S01]  /*05c0*/  @P3 FADD R5, |R17|, -0.5 ;  /* 0xbf00000011053421 */ /* 0x000fe20000000200 */
[----:B------:R-:W-:Y:S01]  /*05d0*/  @P2 FADD R6, |R10|, -0.5 ;  /* 0xbf0000000a062421 */ /* 0x000fe20000000200 */
[C---:B------:R-:W-:Y:S01]  /*05e0*/  FMUL R7, R11.reuse, R16 ;  /* 0x000000100b077220 */ /* 0x040fe20000400000 */
[----:B------:R-:W-:Y:S01]  /*05f0*/  IADD3.X R9, PT, PT, R14, UR7, RZ, P4, !PT ;  /* 0x000000070e097c10 */ /* 0x000fe2000a7fe4ff */
[----:B------:R-:W-:Y:S01]  /*0600*/  @P1 FADD R7, |R11|, -0.5 ;  /* 0xbf0000000b071421 */ /* 0x000fe20000000200 */
[----:B------:R-:W-:Y:S02]  /*0610*/  IADD3 R15, P1, PT, R15, -0x1, RZ ;  /* 0xffffffff0f0f7810 */ /* 0x000fe40007f3e0ff */
[----:B------:R-:W-:-:S02]  /*0620*/  IADD3 R20, P2, PT, R21, R20, RZ ;  /* 0x0000001415147210 */ /* 0x000fc40007f5e0ff */
[----:B------:R0:W-:Y:S01]  /*0630*/  STG.E.128 desc[UR4][R8.64], R4 ;  /* 0x0000000408007986 */ /* 0x0001e2000c101d04 */
[----:B------:R-:W-:Y:S02]  /*0640*/  IADD3.X R13, PT, PT, R13, -0x1, RZ, P1, !PT ;  /* 0xffffffff0d0d7810 */ /* 0x000fe40000ffe4ff */
[----:B------:R-:W-:Y:S01]  /*0650*/  ISETP.NE.U32.AND P1, PT, R15, RZ, PT ;  /* 0x000000ff0f00720c */ /* 0x000fe20003f25070 */
[----:B------:R-:W-:Y:S01]  /*0660*/  IMAD.X R3, RZ, RZ, R3, P2 ;  /* 0x000000ffff037224 */ /* 0x000fe200010e0603 */
[----:B------:R-:W-:Y:S02]  /*0670*/  LEA R12, P3, R21, R12, 0x4 ;  /* 0x0000000c150c7211 */ /* 0x000fe400078620ff */
[----:B------:R-:W-:Y:S02]  /*0680*/  ISETP.NE.AND.EX P1, PT, R13, RZ, PT, P1 ;  /* 0x000000ff0d00720c */ /* 0x000fe40003f25310 */
[----:B------:R-:W-:-:S11]  /*0690*/  LEA.HI.X R14, R21, R14, RZ, 0x4, P3 ;  /* 0x0000000e150e7211 */ /* 0x000fd600018f24ff */
[----:B0-----:R-:W-:Y:S05]  /*06a0*/  @P1 BRA `(.L_x_5) ;  /* 0xfffffffc00681947 */ /* 0x001fea000383ffff */
.L_x_4:
[----:B--2---:R-:W-:Y:S05]  /*06b0*/  BSYNC.RECONVERGENT B0 ;  /* 0x0000000000007941 */ /* 0x004fea0003800200 */
.L_x_3:
[----:B------:R-:W-:Y:S05]  /*06c0*/  @!P0 EXIT ;  /* 0x000000000000894d */ /* 0x000fea0003800000 */
[----:B------:R-:W-:Y:S01]  /*06d0*/  SHF.L.U32 R23, R21, 0x4, RZ ;  /* 0x0000000415177819 */ /* 0x000fe200000006ff */
[----:B------:R-:W0:Y:S01]  /*06e0*/  LDCU.64 UR6, c[0x0][0x390] ;  /* 0x00007200ff0677ac */ /* 0x000e220008000a00 */
[----:B------:R-:W-:Y:S01]  /*06f0*/  SHF.R.U32.HI R22, RZ, 0x1c, R21 ;  /* 0x0000001cff167819 */ /* 0x000fe20000011615 */
[----:B------:R-:W1:Y:S06]  /*0700*/  LDCU.128 UR8, c[0x0][0x380] ;  /* 0x00007000ff0877ac */ /* 0x000e6c0008000c00 */
.L_x_6:
[C---:B------:R-:W-:Y:S01]  /*0710*/  IMAD.SHL.U32 R25, R20.reuse, 0x10, RZ ;  /* 0x0000001014197824 */ /* 0x040fe200078e00ff */
[----:B------:R-:W-:-:S04]  /*0720*/  SHF.L.U64.HI R24, R20, 0x4, R3 ;  /* 0x0000000414187819 */ /* 0x000fc80000010203 */
[C---:B-1----:R-:W-:Y:S02]  /*0730*/  IADD3 R14, P0, PT, R25.reuse, UR8, RZ ;  /* 0x00000008190e7c10 */ /* 0x042fe4000ff1e0ff */
[----:B------:R-:W-:Y:S02]  /*0740*/  IADD3 R12, P1, PT, R25, UR10, RZ ;  /* 0x0000000a190c7c10 */ /* 0x000fe4000ff3e0ff */
[C---:B------:R-:W-:Y:S02]  /*0750*/  IADD3.X R15, PT, PT, R24.reuse, UR9, RZ, P0, !PT ;  /* 0x00000009180f7c10 */ /* 0x040fe400087fe4ff */
[----:B------:R-:W-:-:S03]  /*0760*/  IADD3.X R13, PT, PT, R24, UR11, RZ, P1, !PT ;  /* 0x0000000b180d7c10 */ /* 0x000fc60008ffe4ff */
[----:B------:R-:W2:Y:S04]  /*0770*/  LDG.E.128.CONSTANT R4, desc[UR4][R14.64] ;  /* 0x000000040e047981 */ /* 0x000ea8000c1e9d00 */
[----:B------:R-:W2:Y:S01]  /*0780*/  LDG.E.128.CONSTANT R8, desc[UR4][R12.64] ;  /* 0x000000040c087981 */ /* 0x000ea2000c1e9d00 */
[C---:B------:R-:W-:Y:S02]  /*0790*/  IADD3 R26, P1, PT, R23.reuse, R12, RZ ;  /* 0x0000000c171a7210 */ /* 0x040fe40007f3e0ff */
[----:B------:R-:W-:-:S03]  /*07a0*/  IADD3 R28, P0, PT, R23, R14, RZ ;  /* 0x0000000e171c7210 */ /* 0x000fc60007f1e0ff */
[C---:B------:R-:W-:Y:S01]  /*07b0*/  IMAD.X R27, R22.reuse, 0x1, R13, P1 ;  /* 0x00000001161b7824 */ /* 0x040fe200008e060d */
[----:B------:R-:W-:-:S04]  /*07c0*/  IADD3.X R29, PT, PT, R22, R15, RZ, P0, !PT ;  /* 0x0000000f161d7210 */ /* 0x000fc800007fe4ff */
[----:B------:R-:W3:Y:S04]  /*07d0*/  LDG.E.128.CONSTANT R16, desc[UR4][R26.64] ;  /* 0x000000041a107981 */ /* 0x000ee8000c1e9d00 */
[----:B------:R-:W3:Y:S01]  /*07e0*/  LDG.E.128.CONSTANT R12, desc[UR4][R28.64] ;  /* 0x000000041c0c7981 */ /* 0x000ee2000c1e9d00 */
[----:B--2---:R-:W-:Y:S01]  /*07f0*/  FADD R8, R4, -R8 ;  /* 0x8000000804087221 */ /* 0x004fe20000000000 */
[----:B------:R-:W-:-:S04]  /*0800*/  FADD R9, R5, -R9 ;  /* 0x8000000905097221 */ /* 0x000fc80000000000 */
[C---:B------:R-:W-:Y:S02]  /*0810*/  FSETP.GEU.AND P0, PT, |R8|.reuse, 1, PT ;  /* 0x3f8000000800780b */ /* 0x040fe40003f0e200 */
[C---:B------:R-:W-:Y:S01]  /*0820*/  FSETP.GEU.AND P1, PT, |R9|.reuse, 1, PT ;  /* 0x3f8000000900780b */ /* 0x040fe20003f2e200 */
[----:B------:R-:W-:Y:S01]  /*0830*/  FMUL R5, R8, 0.5 ;  /* 0x3f00000008057820 */ /* 0x000fe20000400000 */
[----:B------:R-:W-:Y:S01]  /*0840*/  FADD R10, R6, -R10 ;  /* 0x8000000a060a7221 */ /* 0x000fe20000000000 */
[----:B------:R-:W-:Y:S01]  /*0850*/  FMUL R6, R9, 0.5 ;  /* 0x3f00000009067820 */ /* 0x000fe20000400000 */
[----:B------:R-:W-:Y:S01]  /*0860*/  FADD R11, R7, -R11 ;  /* 0x8000000b070b7221 */ /* 0x000fe20000000000 */
[----:B------:R-:W-:Y:S02]  /*0870*/  FMUL R4, R8, R5 ;  /* 0x0000000508047220 */ /* 0x000fe40000400000 */
[----:B------:R-:W-:-:S04]  /*0880*/  FMUL R5, R9, R6 ;  /* 0x0000000609057220 */ /* 0x000fc80000400000 */
[----:B------:R-:W-:Y:S01]  /*0890*/  @P0 FADD R4, |R8|, -0.5 ;  /* 0xbf00000008040421 */ /* 0x000fe20000000200 */
[C---:B------:R-:W-:Y:S01]  /*08a0*/  FSETP.GEU.AND P0, PT, |R10|.reuse, 1, PT ;  /* 0x3f8000000a00780b */ /* 0x040fe20003f0e200 */
[----:B------:R-:W-:Y:S01]  /*08b0*/  @P1 FADD R5, |R9|, -0.5 ;  /* 0xbf00000009051421 */ /* 0x000fe20000000200 */
[C---:B------:R-:W-:Y:S01]  /*08c0*/  FSETP.GEU.AND P1, PT, |R11|.reuse, 1, PT ;  /* 0x3f8000000b00780b */ /* 0x040fe20003f2e200 */
[----:B------:R-:W-:Y:S01]  /*08d0*/  FMUL R7, R10, 0.5 ;  /* 0x3f0000000a077820 */ /* 0x000fe20000400000 */
[----:B------:R-:W-:Y:S01]  /*08e0*/  FMUL R8, R11, 0.5 ;  /* 0x3f0000000b087820 */ /* 0x000fe20000400000 */
[----:B---3--:R-:W-:Y:S01]  /*08f0*/  FADD R12, R12, -R16 ;  /* 0x800000100c0c7221 */ /* 0x008fe20000000000 */
[----:B------:R-:W-:Y:S01]  /*0900*/  FADD R13, R13, -R17 ;  /* 0x800000110d0d7221 */ /* 0x000fe20000000000 */
[----:B------:R-:W-:Y:S01]  /*0910*/  FMUL R6, R10, R7 ;  /* 0x000000070a067220 */ /* 0x000fe20000400000 */
[----:B------:R-:W-:Y:S01]  /*0920*/  FADD R14, R14, -R18 ;  /* 0x800000120e0e7221 */ /* 0x000fe20000000000 */
[----:B------:R-:W-:Y:S01]  /*0930*/  FMUL R7, R11, R8 ;  /* 0x000000080b077220 */ /* 0x000fe20000400000 */
[----:B------:R-:W-:-:S03]  /*0940*/  FADD R15, R15, -R19 ;  /* 0x800000130f0f7221 */ /* 0x000fc60000000000 */
[----:B------:R-:W-:Y:S01]  /*0950*/  @P0 FADD R6, |R10|, -0.5 ;  /* 0xbf0000000a060421 */ /* 0x000fe20000000200 */
[----:B0-----:R-:W-:Y:S01]  /*0960*/  IADD3 R8, P0, PT, R25, UR6, RZ ;  /* 0x0000000619087c10 */ /* 0x001fe2000ff1e0ff */
[----:B------:R-:W-:Y:S01]  /*0970*/  @P1 FADD R7, |R11|, -0.5 ;  /* 0xbf0000000b071421 */ /* 0x000fe20000000200 */
[----:B------:R-:W-:Y:S02]  /*0980*/  FSETP.GEU.AND P1, PT, |R12|, 1, PT ;  /* 0x3f8000000c00780b */ /* 0x000fe40003f2e200 */
[C---:B------:R-:W-:Y:S02]  /*0990*/  FSETP.GEU.AND P2, PT, |R13|.reuse, 1, PT ;  /* 0x3f8000000d00780b */ /* 0x040fe40003f4e200 */
[----:B------:R-:W-:Y:S02]  /*09a0*/  FSETP.GEU.AND P3, PT, |R14|, 1, PT ;  /* 0x3f8000000e00780b */ /* 0x000fe40003f6e200 */
[----:B------:R-:W-:Y:S01]  /*09b0*/  IADD3.X R9, PT, PT, R24, UR7, RZ, P0, !PT ;  /* 0x0000000718097c10 */ /* 0x000fe200087fe4ff */
[----:B------:R-:W-:Y:S01]  /*09c0*/  FMUL R10, R13, 0.5 ;  /* 0x3f0000000d0a7820 */ /* 0x000fe20000400000 */
[----:B------:R-:W-:Y:S01]  /*09d0*/  FSETP.GEU.AND P0, PT, |R15|, 1, PT ;  /* 0x3f8000000f00780b */ /* 0x000fe20003f0e200 */
[----:B------:R-:W-:-:S02]  /*09e0*/  FMUL R11, R12, 0.5 ;  /* 0x3f0000000c0b7820 */ /* 0x000fc40000400000 */
[----:B------:R0:W-:Y:S02]  /*09f0*/  STG.E.128 desc[UR4][R8.64], R4 ;  /* 0x0000000408007986 */ /* 0x0001e4000c101d04 */
[----:B0-----:R-:W-:Y:S01]  /*0a00*/  FMUL R7, R14, 0.5 ;  /* 0x3f0000000e077820 */ /* 0x001fe20000400000 */
[----:B------:R-:W-:Y:S01]  /*0a10*/  FMUL R5, R13, R10 ;  /* 0x0000000a0d057220 */ /* 0x000fe20000400000 */
[----:B------:R-:W-:Y:S01]  /*0a20*/  FMUL R10, R15, 0.5 ;  /* 0x3f0000000f0a7820 */ /* 0x000fe20000400000 */
[----:B------:R-:W-:Y:S01]  /*0a30*/  FMUL R4, R12, R11 ;  /* 0x0000000b0c047220 */ /* 0x000fe20000400000 */
[----:B------:R-:W-:Y:S01]  /*0a40*/  FMUL R6, R14, R7 ;  /* 0x000000070e067220 */ /* 0x000fe20000400000 */
[----:B------:R-:W-:Y:S01]  /*0a50*/  @P1 FADD R4, |R12|, -0.5 ;  /* 0xbf0000000c041421 */ /* 0x000fe20000000200 */
[----:B------:R-:W-:Y:S01]  /*0a60*/  @P2 FADD R5, |R13|, -0.5 ;  /* 0xbf0000000d052421 */ /* 0x000fe20000000200 */
[----:B------:R-:W-:Y:S01]  /*0a70*/  FMUL R7, R15, R10 ;  /* 0x0000000a0f077220 */ /* 0x000fe20000400000 */
[----:B------:R-:W-:Y:S01]  /*0a80*/  @P3 FADD R6, |R14|, -0.5 ;  /* 0xbf0000000e063421 */ /* 0x000fe20000000200 */
[----:B------:R-:W-:-:S02]  /*0a90*/  IADD3 R24, P1, PT, R23, R8, RZ ;  /* 0x0000000817187210 */ /* 0x000fc40007f3e0ff */
[C---:B------:R-:W-:Y:S02]  /*0aa0*/  IADD3 R10, P2, PT, R23.reuse, R28, RZ ;  /* 0x0000001c170a7210 */ /* 0x040fe40007f5e0ff */
[----:B------:R-:W-:Y:S01]  /*0ab0*/  IADD3 R8, P3, PT, R23, R26, RZ ;  /* 0x0000001a17087210 */ /* 0x000fe20007f7e0ff */
[----:B------:R-:W-:Y:S01]  /*0ac0*/  @P0 FADD R7, |R15|, -0.5 ;  /* 0xbf0000000f070421 */ /* 0x000fe20000000200 */
[C---:B------:R-:W-:Y:S01]  /*0ad0*/  IADD3.X R25, PT, PT, R22.reuse, R9, RZ, P1, !PT ;  /* 0x0000000916197210 */ /* 0x040fe20000ffe4ff */
[C---:B------:R-:W-:Y:S01]  /*0ae0*/  IMAD.X R11, R22.reuse, 0x1, R29, P2 ;  /* 0x00000001160b7824 */ /* 0x040fe200010e061d */
[C---:B------:R-:W-:Y:S02]  /*0af0*/  IADD3.X R9, PT, PT, R22.reuse, R27, RZ, P3, !PT ;  /* 0x0000001b16097210 */ /* 0x040fe40001ffe4ff */
[C---:B------:R-:W-:Y:S02]  /*0b00*/  IADD3 R12, P0, PT, R23.reuse, R10, RZ ;  /* 0x0000000a170c7210 */ /* 0x040fe40007f1e0ff */
[----:B------:R-:W-:Y:S01]  /*0b10*/  IADD3 R16, P1, PT, R23, R8, RZ ;  /* 0x0000000817107210 */ /* 0x000fe20007f3e0ff */
[----:B------:R0:W-:Y:S02]  /*0b20*/  STG.E.128 desc[UR4][R24.64], R4 ;  /* 0x0000000418007986 */ /* 0x0001e4000c101d04 */
[C---:B------:R-:W-:Y:S01]  /*0b30*/  IMAD.X R13, R22.reuse, 0x1, R11, P0 ;  /* 0x00000001160d7824 */ /* 0x040fe200000e060b */
[----:B------:R-:W-:-:S05]  /*0b40*/  IADD3.X R17, PT, PT, R22, R9, RZ, P1, !PT ;  /* 0x0000000916117210 */ /* 0x000fca0000ffe4ff */
[----:B------:R-:W2:Y:S04]  /*0b50*/  LDG.E.128.CONSTANT R12, desc[UR4][R12.64] ;  /* 0x000000040c0c7981 */ /* 0x000ea8000c1e9d00 */
[----:B------:R-:W2:Y:S04]  /*0b60*/  LDG.E.128.CONSTANT R16, desc[UR4][R16.64] ;  /* 0x0000000410107981 */ /* 0x000ea8000c1e9d00 */
[----:B0-----:R-:W3:Y:S04]  /*0b70*/  LDG.E.128.CONSTANT R4, desc[UR4][R10.64] ;  /* 0x000000040a047981 */ /* 0x001ee8000c1e9d00 */
[----:B------:R-:W3:Y:S01]  /*0b80*/  LDG.E.128.CONSTANT R8, desc[UR4][R8.64] ;  /* 0x0000000408087981 */ /* 0x000ee2000c1e9d00 */
[----:B--2---:R-:W-:Y:S01]  /*0b90*/  FADD R16, R12, -R16 ;  /* 0x800000100c107221 */ /* 0x004fe20000000000 */
[----:B------:R-:W-:Y:S01]  /*0ba0*/  FADD R28, R13, -R17 ;  /* 0x800000110d1c7221 */ /* 0x000fe20000000000 */
[----:B------:R-:W-:Y:S01]  /*0bb0*/  FADD R18, R14, -R18 ;  /* 0x800000120e127221 */ /* 0x000fe20000000000 */
[----:B---3--:R-:W-:Y:S01]  /*0bc0*/  FADD R27, R4, -R8 ;  /* 0x80000008041b7221 */ /* 0x008fe20000000000 */
[----:B------:R-:W-:Y:S01]  /*0bd0*/  FADD R26, R5, -R9 ;  /* 0x80000009051a7221 */ /* 0x000fe20000000000 */
[----:B------:R-:W-:Y:S01]  /*0be0*/  FADD R29, R6, -R10 ;  /* 0x8000000a061d7221 */ /* 0x000fe20000000000 */
[----:B------:R-:W-:-:S02]  /*0bf0*/  FADD R11, R7, -R11 ;  /* 0x8000000b070b7221 */ /* 0x000fc40000000000 */
[----:B------:R-:W-:Y:S02]  /*0c00*/  FSETP.GEU.AND P1, PT, |R27|, 1, PT ;  /* 0x3f8000001b00780b */ /* 0x000fe40003f2e200 */
[C---:B------:R-:W-:Y:S02]  /*0c10*/  FSETP.GEU.AND P2, PT, |R26|.reuse, 1, PT ;  /* 0x3f8000001a00780b */ /* 0x040fe40003f4e200 */
[----:B------:R-:W-:Y:S02]  /*0c20*/  FSETP.GEU.AND P3, PT, |R29|, 1, PT ;  /* 0x3f8000001d00780b */ /* 0x000fe40003f6e200 */
[----:B------:R-:W-:Y:S01]  /*0c30*/  FSETP.GEU.AND P4, PT, |R11|, 1, PT ;  /* 0x3f8000000b00780b */ /* 0x000fe20003f8e200 */
[----:B------:R-:W-:Y:S01]  /*0c40*/  FMUL R4, R27, 0.5 ;  /* 0x3f0000001b047820 */ /* 0x000fe20000400000 */
[----:B------:R-:W-:Y:S01]  /*0c50*/  FMUL R5, R26, 0.5 ;  /* 0x3f0000001a057820 */ /* 0x000fe20000400000 */
[----:B------:R-:W-:Y:S01]  /*0c60*/  FMUL R6, R29, 0.5 ;  /* 0x3f0000001d067820 */ /* 0x000fe20000400000 */
[----:B------:R-:W-:Y:S01]  /*0c70*/  FSETP.GEU.AND P0, PT, |R16|, 1, PT ;  /* 0x3f8000001000780b */ /* 0x000fe20003f0e200 */
[----:B------:R-:W-:Y:S01]  /*0c80*/  FADD R19, R15, -R19 ;  /* 0x800000130f137221 */ /* 0x000fe20000000000 */
[----:B------:R-:W-:Y:S01]  /*0c90*/  FMUL R8, R11, 0.5 ;  /* 0x3f0000000b087820 */ /* 0x000fe20000400000 */
[----:B------:R-:W-:Y:S01]  /*0ca0*/  FMUL R4, R27, R4 ;  /* 0x000000041b047220 */ /* 0x000fe20000400000 */
[C---:B------:R-:W-:Y:S01]  /*0cb0*/  FMUL R5, R26.reuse, R5 ;  /* 0x000000051a057220 */ /* 0x040fe20000400000 */
[----:B------:R-:W-:Y:S01]  /*0cc0*/  FMUL R6, R29, R6 ;  /* 0x000000061d067220 */ /* 0x000fe20000400000 */
[----:B------:R-:W-:Y:S01]  /*0cd0*/  @P1 FADD R4, |R27|, -0.5 ;  /* 0xbf0000001b041421 */ /* 0x000fe20000000200 */
[----:B------:R-:W-:Y:S01]  /*0ce0*/  @P2 FADD R5, |R26|, -0.5 ;  /* 0xbf0000001a052421 */ /* 0x000fe20000000200 */
[----:B------:R-:W-:Y:S01]  /*0cf0*/  @P3 FADD R6, |R29|, -0.5 ;  /* 0xbf0000001d063421 */ /* 0x000fe20000000200 */
[----:B------:R-:W-:Y:S01]  /*0d00*/  FSETP.GEU.AND P3, PT, |R28|, 1, PT ;  /* 0x3f8000001c00780b */ /* 0x000fe20003f6e200 */
[----:B------:R-:W-:Y:S01]  /*0d10*/  FMUL R7, R11, R8 ;  /* 0x000000080b077220 */ /* 0x000fe20000400000 */
[----:B------:R-:W-:-:S02]  /*0d20*/  FSETP.GEU.AND P2, PT, |R18|, 1, PT ;  /* 0x3f8000001200780b */ /* 0x000fc40003f4e200 */
[----:B------:R-:W-:Y:S01]  /*0d30*/  FSETP.GEU.AND P1, PT, |R19|, 1, PT ;  /* 0x3f8000001300780b */ /* 0x000fe20003f2e200 */
[----:B------:R-:W-:Y:S01]  /*0d40*/  FMUL R9, R16, 0.5 ;  /* 0x3f00000010097820 */ /* 0x000fe20000400000 */
[----:B------:R-:W-:Y:S01]  /*0d50*/  @P4 FADD R7, |R11|, -0.5 ;  /* 0xbf0000000b074421 */ /* 0x000fe20000000200 */
[----:B------:R-:W-:Y:S01]  /*0d60*/  IADD3 R12, P4, PT, R23, R24, RZ ;  /* 0x00000018170c7210 */ /* 0x000fe20007f9e0ff */
[----:B------:R-:W-:Y:S01]  /*0d70*/  FMUL R11, R18, 0.5 ;  /* 0x3f000000120b7820 */ /* 0x000fe20000400000 */
[C---:B------:R-:W-:Y:S01]  /*0d80*/  FMUL R8, R16.reuse, R9 ;  /* 0x0000000910087220 */ /* 0x040fe20000400000 */
[----:B------:R-:W-:Y:S01]  /*0d90*/  @P0 FADD R8, |R16|, -0.5 ;  /* 0xbf00000010080421 */ /* 0x000fe20000000200 */
[----:B------:R-:W-:Y:S01]  /*0da0*/  FMUL R9, R28, 0.5 ;  /* 0x3f0000001c097820 */ /* 0x000fe20000400000 */
[----:B------:R-:W-:Y:S02]  /*0db0*/  IMAD.X R13, R22, 0x1, R25, P4 ;  /* 0x00000001160d7824 */ /* 0x000fe400020e0619 */
[----:B------:R-:W-:Y:S01]  /*0dc0*/  FMUL R16, R19, 0.5 ;  /* 0x3f00000013107820 */ /* 0x000fe20000400000 */
[----:B------:R-:W-:Y:S01]  /*0dd0*/  IADD3 R14, P0, PT, R23, R12, RZ ;  /* 0x0000000c170e7210 */ /* 0x000fe20007f1e0ff */
[----:B------:R-:W-:Y:S01]  /*0de0*/  FMUL R10, R18, R11 ;  /* 0x0000000b120a7220 */ /* 0x000fe20000400000 */
[C---:B------:R-:W-:Y:S01]  /*0df0*/  FMUL R9, R28.reuse, R9 ;  /* 0x000000091c097220 */ /* 0x040fe20000400000 */
[C---:B------:R-:W-:Y:S01]  /*0e00*/  FMUL R11, R19.reuse, R16 ;  /* 0x00000010130b7220 */ /* 0x040fe20000400000 */
[----:B------:R-:W-:Y:S01]  /*0e10*/  @P3 FADD R9, |R28|, -0.5 ;  /* 0xbf0000001c093421 */ /* 0x000fe20000000200 */
[----:B------:R-:W-:Y:S01]  /*0e20*/  @P2 FADD R10, |R18|, -0.5 ;  /* 0xbf000000120a2421 */ /* 0x000fe20000000200 */
[----:B------:R-:W-:Y:S01]  /*0e30*/  IADD3.X R15, PT, PT, R22, R13, RZ, P0, !PT ;  /* 0x0000000d160f7210 */ /* 0x000fe200007fe4ff */
[----:B------:R-:W-:Y:S01]  /*0e40*/  @P1 FADD R11, |R19|, -0.5 ;  /* 0xbf000000130b1421 */ /* 0x000fe20000000200 */
[C---:B------:R-:W-:Y:S01]  /*0e50*/  LEA R20, P0, R21.reuse, R20, 0x2 ;  /* 0x0000001415147211 */ /* 0x040fe200078010ff */
[----:B------:R2:W-:Y:S03]  /*0e60*/  STG.E.128 desc[UR4][R12.64], R4 ;  /* 0x000000040c007986 */ /* 0x0005e6000c101d04 */
[----:B------:R-:W-:Y:S01]  /*0e70*/  LEA.HI.X R3, R21, R3, RZ, 0x2, P0 ;  /* 0x0000000315037211 */ /* 0x000fe200000f14ff */
[----:B------:R2:W-:Y:S01]  /*0e80*/  STG.E.128 desc[UR4][R14.64], R8 ;  /* 0x000000080e007986 */ /* 0x0005e2000c101d04 */
[----:B------:R-:W-:-:S04]  /*0e90*/  ISETP.GE.U32.AND P0, PT, R20, R0, PT ;  /* 0x000000001400720c */ /* 0x000fc80003f06070 */
[----:B------:R-:W-:-:S13]  /*0ea0*/  ISETP.GE.U32.AND.EX P0, PT, R3, R2, PT, P0 ;  /* 0x000000020300720c */ /* 0x000fda0003f06100 */
[----:B--2---:R-:W-:Y:S05]  /*0eb0*/  @!P0 BRA `(.L_x_6) ;  /* 0xfffffff800148947 */ /* 0x004fea000383ffff */
[----:B------:R-:W-:Y:S05]  /*0ec0*/  EXIT ;  /* 0x000000000000794d */ /* 0x000fea0003800000 */
        .weak           $__internal_0_$__cuda_sm20_div_u64
        .type           $__internal_0_$__cuda_sm20_div_u64,@function
        .size           $__internal_0_$__cuda_sm20_div_u64,(.L_x_8 - $__internal_0_$__cuda_sm20_div_u64)
$__internal_0_$__cuda_sm20_div_u64:
[----:B------:R-:W-:Y:S01]  /*0ed0*/  IMAD.MOV.U32 R14, RZ, RZ, R21 ;  /* 0x000000ffff0e7224 */ /* 0x000fe200078e0015 */
[----:B------:R-:W-:-:S04]  /*0ee0*/  MOV R15, RZ ;  /* 0x000000ff000f7202 */ /* 0x000fc80000000f00 */
[----:B------:R-:W0:Y:S08]  /*0ef0*/  I2F.U64.RP R7, R14 ;  /* 0x0000000e00077312 */ /* 0x000e300000309000 */
[----:B0-----:R-:W0:Y:S02]  /*0f00*/  MUFU.RCP R7, R7 ;  /* 0x0000000700077308 */ /* 0x001e240000001000 */
[----:B0-----:R-:W-:-:S06]  /*0f10*/  VIADD R10, R7, 0x1ffffffe ;  /* 0x1ffffffe070a7836 */ /* 0x001fcc0000000000 */
[----:B------:R-:W0:Y:S02]  /*0f20*/  F2I.U64.TRUNC R10, R10 ;  /* 0x0000000a000a7311 */ /* 0x000e24000020d800 */
[----:B0-----:R-:W-:-:S04]  /*0f30*/  IMAD.WIDE.U32 R12, R10, R21, RZ ;  /* 0x000000150a0c7225 */ /* 0x001fc800078e00ff */
[----:B------:R-:W-:Y:S01]  /*0f40*/  IMAD R13, R11, R21, R13 ;  /* 0x000000150b0d7224 */ /* 0x000fe200078e020d */
[----:B------:R-:W-:-:S04]  /*0f50*/  IADD3 R9, P0, PT, RZ, -R12, RZ ;  /* 0x8000000cff097210 */ /* 0x000fc80007f1e0ff */
[----:B------:R-:W-:Y:S01]  /*0f60*/  IADD3.X R17, PT, PT, RZ, ~R13, RZ, P0, !PT ;  /* 0x8000000dff117210 */ /* 0x000fe200007fe4ff */
[----:B------:R-:W-:-:S04]  /*0f70*/  IMAD.HI.U32 R12, R10, R9, RZ ;  /* 0x000000090a0c7227 */ /* 0x000fc800078e00ff */
[----:B------:R-:W-:Y:S02]  /*0f80*/  IMAD.MOV.U32 R13, RZ, RZ, R10 ;  /* 0x000000ffff0d7224 */ /* 0x000fe400078e000a */
[-C--:B------:R-:W-:Y:S02]  /*0f90*/  IMAD R15, R11, R17.reuse, RZ ;  /* 0x000000110b0f7224 */ /* 0x080fe400078e02ff */
[----:B------:R-:W-:-:S04]  /*0fa0*/  IMAD.WIDE.U32 R12, P0, R10, R17, R12 ;  /* 0x000000110a0c7225 */ /* 0x000fc8000780000c */
[----:B------:R-:W-:-:S04]  /*0fb0*/  IMAD.HI.U32 R7, R11, R17, RZ ;  /* 0x000000110b077227 */ /* 0x000fc800078e00ff */
[----:B------:R-:W-:Y:S01]  /*0fc0*/  IMAD.HI.U32 R12, P1, R11, R9, R12 ;  /* 0x000000090b0c7227 */ /* 0x000fe2000782000c */
[----:B------:R-:W-:-:S04]  /*0fd0*/  IADD3.X R7, PT, PT, R7, R11, RZ, P0, !PT ;  /* 0x0000000b07077210 */ /* 0x000fc800007fe4ff */
[----:B------:R-:W-:-:S04]  /*0fe0*/  IADD3 R13, P2, PT, R15, R12, RZ ;  /* 0x0000000c0f0d7210 */ /* 0x000fc80007f5e0ff */
[----:B------:R-:W-:Y:S01]  /*0ff0*/  IADD3.X R7, PT, PT, RZ, RZ, R7, P2, P1 ;  /* 0x000000ffff077210 */ /* 0x000fe200017e2407 */
[----:B------:R-:W-:-:S03]  /*1000*/  IMAD.WIDE.U32 R10, R13, R21, RZ ;  /* 0x000000150d0a7225 */ /* 0x000fc600078e00ff */
[----:B------:R-:W-:Y:S01]  /*1010*/  IADD3 R9, P0, PT, RZ, -R10, RZ ;  /* 0x8000000aff097210 */ /* 0x000fe20007f1e0ff */
[----:B------:R-:W-:Y:S02]  /*1020*/  IMAD R10, R7, R21, R11 ;  /* 0x00000015070a7224 */ /* 0x000fe400078e020b */
[----:B------:R-:W-:Y:S02]  /*1030*/  IMAD.MOV.U32 R11, RZ, RZ, RZ ;  /* 0x000000ffff0b7224 */ /* 0x000fe400078e00ff */
[----:B------:R-:W-:-:S04]  /*1040*/  IMAD.HI.U32 R12, R13, R9, RZ ;  /* 0x000000090d0c7227 */ /* 0x000fc800078e00ff */
[----:B------:R-:W-:-:S04]  /*1050*/  IMAD.X R10, RZ, RZ, ~R10, P0 ;  /* 0x000000ffff0a7224 */ /* 0x000fc800000e0e0a */
[----:B------:R-:W-:-:S04]  /*1060*/  IMAD.WIDE.U32 R12, P0, R13, R10, R12 ;  /* 0x0000000a0d0c7225 */ /* 0x000fc8000780000c */
[C---:B------:R-:W-:Y:S02]  /*1070*/  IMAD R14, R7.reuse, R10, RZ ;  /* 0x0000000a070e7224 */ /* 0x040fe400078e02ff */
[----:B------:R-:W-:-:S04]  /*1080*/  IMAD.HI.U32 R9, P1, R7, R9, R12 ;  /* 0x0000000907097227 */ /* 0x000fc8000782000c */
[----:B------:R-:W-:Y:S01]  /*1090*/  IMAD.HI.U32 R10, R7, R10, RZ ;  /* 0x0000000a070a7227 */ /* 0x000fe200078e00ff */
[----:B------:R-:W-:-:S04]  /*10a0*/  IADD3 R9, P2, PT, R14, R9, RZ ;  /* 0x000000090e097210 */ /* 0x000fc80007f5e0ff */
[----:B------:R-:W-:Y:S01]  /*10b0*/  IADD3.X R7, PT, PT, R10, R7, RZ, P0, !PT ;  /* 0x000000070a077210 */ /* 0x000fe200007fe4ff */
[----:B------:R-:W-:-:S03]  /*10c0*/  IMAD.HI.U32 R10, R9, R6, RZ ;  /* 0x00000006090a7227 */ /* 0x000fc600078e00ff */
[----:B------:R-:W-:Y:S01]  /*10d0*/  IADD3.X R7, PT, PT, RZ, RZ, R7, P2, P1 ;  /* 0x000000ffff077210 */ /* 0x000fe200017e2407 */
[----:B------:R-:W-:-:S04]  /*10e0*/  IMAD.WIDE.U32 R10, R9, R5, R10 ;  /* 0x00000005090a7225 */ /* 0x000fc800078e000a */
[C---:B------:R-:W-:Y:S02]  /*10f0*/  IMAD R9, R7.reuse, R5, RZ ;  /* 0x0000000507097224 */ /* 0x040fe400078e02ff */
[----:B------:R-:W-:-:S04]  /*1100*/  IMAD.HI.U32 R10, P0, R7, R6, R10 ;  /* 0x00000006070a7227 */ /* 0x000fc8000780000a */
[----:B------:R-:W-:Y:S01]  /*1110*/  IMAD.HI.U32 R7, R7, R5, RZ ;  /* 0x0000000507077227 */ /* 0x000fe200078e00ff */
[----:B------:R-:W-:-:S04]  /*1120*/  IADD3 R12, P1, PT, R9, R10, RZ ;  /* 0x0000000a090c7210 */ /* 0x000fc80007f3e0ff */
[----:B------:R-:W-:Y:S01]  /*1130*/  IADD3.X R7, PT, PT, R7, RZ, RZ, P0, !PT ;  /* 0x000000ff07077210 */ /* 0x000fe200007fe4ff */
[----:B------:R-:W-:-:S04]  /*1140*/  IMAD.WIDE.U32 R10, R12, R21, RZ ;  /* 0x000000150c0a7225 */ /* 0x000fc800078e00ff */
[----:B------:R-:W-:Y:S01]  /*1150*/  IMAD.X R7, RZ, RZ, R7, P1 ;  /* 0x000000ffff077224 */ /* 0x000fe200008e0607 */
[----:B------:R-:W-:-:S03]  /*1160*/  IADD3 R16, P0, PT, -R10, R6, RZ ;  /* 0x000000060a107210 */ /* 0x000fc60007f1e1ff */
[----:B------:R-:W-:Y:S01]  /*1170*/  IMAD R14, R7, R21, R11 ;  /* 0x00000015070e7224 */ /* 0x000fe200078e020b */
[----:B------:R-:W-:-:S04]  /*1180*/  IADD3 R6, P1, PT, -R21, R16, RZ ;  /* 0x0000001015067210 */ /* 0x000fc80007f3e1ff */
[----:B------:R-:W-:Y:S02]  /*1190*/  IADD3.X R14, PT, PT, ~R14, R5, RZ, P0, !PT ;  /* 0x000000050e0e7210 */ /* 0x000fe400007fe5ff */
[----:B------:R-:W-:Y:S02]  /*11a0*/  ISETP.GE.U32.AND P0, PT, R16, R21, PT ;  /* 0x000000151000720c */ /* 0x000fe40003f06070 */
[----:B------:R-:W-:Y:S02]  /*11b0*/  IADD3 R5, P2, PT, R12, 0x1, RZ ;  /* 0x000000010c057810 */ /* 0x000fe40007f5e0ff */
[C---:B------:R-:W-:Y:S02]  /*11c0*/  ISETP.GE.U32.AND.EX P0, PT, R14.reuse, RZ, PT, P0 ;  /* 0x000000ff0e00720c */ /* 0x040fe40003f06100 */
[----:B------:R-:W-:Y:S01]  /*11d0*/  IADD3.X R9, PT, PT, R14, -0x1, RZ, P1, !PT ;  /* 0xffffffff0e097810 */ /* 0x000fe20000ffe4ff */
[----:B------:R-:W-:Y:S01]  /*11e0*/  IMAD.X R10, RZ, RZ, R7, P2 ;  /* 0x000000ffff0a7224 */ /* 0x000fe200010e0607 */
[----:B------:R-:W-:-:S02]  /*11f0*/  SEL R6, R6, R16, P0 ;  /* 0x0000001006067207 */ /* 0x000fc40000000000 */
[----:B------:R-:W-:Y:S02]  /*1200*/  SEL R5, R5, R12, P0 ;  /* 0x0000000c05057207 */ /* 0x000fe40000000000 */
[----:B------:R-:W-:Y:S02]  /*1210*/  SEL R9, R9, R14, P0 ;  /* 0x0000000e09097207 */ /* 0x000fe40000000000 */
[----:B------:R-:W-:Y:S02]  /*1220*/  SEL R10, R10, R7, P0 ;  /* 0x000000070a0a7207 */ /* 0x000fe40000000000 */
[----:B------:R-:W-:Y:S02]  /*1230*/  ISETP.GE.U32.AND P0, PT, R6, R21, PT ;  /* 0x000000150600720c */ /* 0x000fe40003f06070 */
[----:B------:R-:W-:Y:S02]  /*1240*/  IADD3 R6, P2, PT, R5, 0x1, RZ ;  /* 0x0000000105067810 */ /* 0x000fe40007f5e0ff */
[----:B------:R-:W-:Y:S01]  /*1250*/  ISETP.GE.U32.AND.EX P0, PT, R9, RZ, PT, P0 ;  /* 0x000000ff0900720c */ /* 0x000fe20003f06100 */
[----:B------:R-:W-:Y:S01]  /*1260*/  HFMA2 R9, -RZ, RZ, 0, 0 ;  /* 0x00000000ff097431 */ /* 0x000fe200000001ff */
[----:B------:R-:W-:-:S02]  /*1270*/  ISETP.NE.U32.AND P1, PT, R21, RZ, PT ;  /* 0x000000ff1500720c */ /* 0x000fc40003f25070 */
[-C--:B------:R-:W-:Y:S02]  /*1280*/  IADD3.X R7, PT, PT, RZ, R10.reuse, RZ, P2, !PT ;  /* 0x0000000aff077210 */ /* 0x080fe400017fe4ff */
[----:B------:R-:W-:Y:S02]  /*1290*/  ISETP.NE.AND.EX P1, PT, RZ, RZ, PT, P1 ;  /* 0x000000ffff00720c */ /* 0x000fe40003f25310 */
[----:B------:R-:W-:Y:S02]  /*12a0*/  SEL R6, R6, R5, P0 ;  /* 0x0000000506067207 */ /* 0x000fe40000000000 */
[----:B------:R-:W-:Y:S02]  /*12b0*/  SEL R7, R7, R10, P0 ;  /* 0x0000000a07077207 */ /* 0x000fe40000000000 */
[----:B------:R-:W-:Y:S02]  /*12c0*/  SEL R6, R6, 0xffffffff, P1 ;  /* 0xffffffff06067807 */ /* 0x000fe40000800000 */
[----:B------:R-:W-:Y:S01]  /*12d0*/  SEL R7, R7, 0xffffffff, P1 ;  /* 0xffffffff07077807 */ /* 0x000fe20000800000 */
[----:B------:R-:W-:Y:S06]  /*12e0*/  RET.REL.NODEC R8 `(_Z17Huber_Loss_kernelPKfS0_Pfm) ;  /* 0xffffffec08447950 */ /* 0x000fec0003c3ffff */
.L_x_7:
[----:B------:R-:W-:-:S00]  /*12f0*/  BRA `(.L_x_7) ;  /* 0xfffffffc00fc7947 */ /* 0x000fc0000383ffff */
[----:B------:R-:W-:-:S00]  /*1300*/  NOP ;  /* 0x0000000000007918 */ /* 0x000fc00000000000 */
[----:B------:R-:W-:-:S00]  /*1310*/  NOP ;  /* 0x0000000000007918 */ /* 0x000fc00000000000 */
[----:B------:R-:W-:-:S00]  /*1320*/  NOP ;  /* 0x0000000000007918 */ /* 0x000fc00000000000 */
[----:B------:R-:W-:-:S00]  /*1330*/  NOP ;  /* 0x0000000000007918 */ /* 0x000fc00000000000 */
[----:B------:R-:W-:-:S00]  /*1340*/  NOP ;  /* 0x0000000000007918 */ /* 0x000fc00000000000 */
[----:B------:R-:W-:-:S00]  /*1350*/  NOP ;  /* 0x0000000000007918 */ /* 0x000fc00000000000 */
[----:B------:R-:W-:-:S00]  /*1360*/  NOP ;  /* 0x0000000000007918 */ /* 0x000fc00000000000 */
[----:B------:R-:W-:-:S00]  /*1370*/  NOP ;  /* 0x0000000000007918 */ /* 0x000fc00000000000 */
.L_x_8:


//--------------------- .nv.shared.reserved.0     --------------------------
	.section	.nv.shared.reserved.0,"aw",@nobits
	.weak		__nv_reservedSMEM_offset_0_alias
	.size		__nv_reservedSMEM_offset_0_alias, 0, 64
	.other		__nv_reservedSMEM_offset_0_alias,@"STO_CUDA_RESERVED_SHARED STV_DEFAULT"
__nv_reservedSMEM_offset_0_alias:
	.zero		0
	.zero		64


//--------------------- .nv.constant0._Z17Huber_Loss_kernelPKfS0_Pfm --------------------------
	.section	.nv.constant0._Z17Huber_Loss_kernelPKfS0_Pfm,"a",@progbits
	.sectionflags	@""
	.align	4
.nv.constant0._Z17Huber_Loss_kernelPKfS0_Pfm:
	.zero		928


//--------------------- SYMBOLS --------------------------

	.type		.nv.reservedSmem.offset0,@object
	.size		.nv.reservedSmem.offset0,0x4
